	.headerflags	@"EF_CUDA_TEXMODE_UNIFIED EF_CUDA_64BIT_ADDRESS EF_CUDA_SM86 EF_CUDA_VIRTUAL_SM(EF_CUDA_SM86)"
	.elftype	@"ET_EXEC"


//--------------------- .nv.info                  --------------------------
	.section	.nv.info,"",@"SHT_CUDA_INFO"
	.align	4


	//----- nvinfo : EIATTR_REGCOUNT
	.align		4
        /*0000*/ 	.byte	0x04, 0x2f
        /*0002*/ 	.short	(.L_3 - .L_2)
	.align		4
.L_2:
        /*0004*/ 	.word	index@(l2norm_fwd_kernel)
        /*0008*/ 	.word	0x0000003c


	//----- nvinfo : EIATTR_MAX_STACK_SIZE
	.align		4
.L_3:
        /*000c*/ 	.byte	0x04, 0x23
        /*000e*/ 	.short	(.L_5 - .L_4)
	.align		4
.L_4:
        /*0010*/ 	.word	index@(l2norm_fwd_kernel)
        /*0014*/ 	.word	0x00000000


	//----- nvinfo : EIATTR_MIN_STACK_SIZE
	.align		4
.L_5:
        /*0018*/ 	.byte	0x04, 0x12
        /*001a*/ 	.short	(.L_7 - .L_6)
	.align		4
.L_6:
        /*001c*/ 	.word	index@(l2norm_fwd_kernel)
        /*0020*/ 	.word	0x00000000


	//----- nvinfo : EIATTR_FRAME_SIZE
	.align		4
.L_7:
        /*0024*/ 	.byte	0x04, 0x11
        /*0026*/ 	.short	(.L_9 - .L_8)
	.align		4
.L_8:
        /*0028*/ 	.word	index@(l2norm_fwd_kernel)
        /*002c*/ 	.word	0x00000000
.L_9:


//--------------------- .nv.info.l2norm_fwd_kernel --------------------------
	.section	.nv.info.l2norm_fwd_kernel,"",@"SHT_CUDA_INFO"
	.align	4


	//----- nvinfo : EIATTR_CUDA_API_VERSION
	.align		4
        /*0000*/ 	.byte	0x04, 0x37
        /*0002*/ 	.short	(.L_11 - .L_10)
.L_10:
        /*0004*/ 	.word	0x0000007b


	//----- nvinfo : EIATTR_SW2861232_WAR
	.align		4
.L_11:
        /*0008*/ 	.byte	0x01, 0x35
	.zero		2


	//----- nvinfo : EIATTR_PARAM_CBANK
	.align		4
        /*000c*/ 	.byte	0x04, 0x0a
        /*000e*/ 	.short	(.L_13 - .L_12)
	.align		4
.L_12:
        /*0010*/ 	.word	index@(.nv.constant0.l2norm_fwd_kernel)
        /*0014*/ 	.short	0x0160
        /*0016*/ 	.short	0x001c


	//----- nvinfo : EIATTR_CBANK_PARAM_SIZE
	.align		4
.L_13:
        /*0018*/ 	.byte	0x03, 0x19
        /*001a*/ 	.short	0x001c


	//----- nvinfo : EIATTR_KPARAM_INFO
	.align		4
        /*001c*/ 	.byte	0x04, 0x17
        /*001e*/ 	.short	(.L_15 - .L_14)
.L_14:
        /*0020*/ 	.word	0x00000000
        /*0024*/ 	.short	0x0003
        /*0026*/ 	.short	0x0018
        /*0028*/ 	.byte	0x00, 0xf0, 0x11, 0x00


	//----- nvinfo : EIATTR_KPARAM_INFO
	.align		4
.L_15:
        /*002c*/ 	.byte	0x04, 0x17
        /*002e*/ 	.short	(.L_17 - .L_16)
.L_16:
        /*0030*/ 	.word	0x00000000
        /*0034*/ 	.short	0x0002
        /*0036*/ 	.short	0x0010
        /*0038*/ 	.byte	0x00, 0xf0, 0x21, 0x00


	//----- nvinfo : EIATTR_KPARAM_INFO
	.align		4
.L_17:
        /*003c*/ 	.byte	0x04, 0x17
        /*003e*/ 	.short	(.L_19 - .L_18)
.L_18:
        /*0040*/ 	.word	0x00000000
        /*0044*/ 	.short	0x0001
        /*0046*/ 	.short	0x0008
        /*0048*/ 	.byte	0x00, 0xf0, 0x21, 0x00


	//----- nvinfo : EIATTR_KPARAM_INFO
	.align		4
.L_19:
        /*004c*/ 	.byte	0x04, 0x17
        /*004e*/ 	.short	(.L_21 - .L_20)
.L_20:
        /*0050*/ 	.word	0x00000000
        /*0054*/ 	.short	0x0000
        /*0056*/ 	.short	0x0000
        /*0058*/ 	.byte	0x00, 0xf0, 0x21, 0x00


	//----- nvinfo : EIATTR_MAXREG_COUNT
	.align		4
.L_21:
        /*005c*/ 	.byte	0x03, 0x1b
        /*005e*/ 	.short	0x00ff


	//----- nvinfo : EIATTR_COOP_GROUP_MASK_REGIDS
	.align		4
        /*0060*/ 	.byte	0x04, 0x29
        /*0062*/ 	.short	(.L_23 - .L_22)


	//   ....[0]....
.L_22:
        /*0064*/ 	.word	0xffffffff


	//   ....[1]....
        /*0068*/ 	.word	0xffffffff


	//   ....[2]....
        /*006c*/ 	.word	0xffffffff


	//   ....[3]....
        /*0070*/ 	.word	0xffffffff


	//   ....[4]....
        /*0074*/ 	.word	0xffffffff


	//   ....[5]....
        /*0078*/ 	.word	0xffffffff


	//   ....[6]....
        /*007c*/ 	.word	0xffffffff


	//   ....[7]....
        /*0080*/ 	.word	0xffffffff


	//   ....[8]....
        /*0084*/ 	.word	0xffffffff


	//   ....[9]....
        /*0088*/ 	.word	0xffffffff


	//   ....[10]....
        /*008c*/ 	.word	0xffffffff


	//   ....[11]....
        /*0090*/ 	.word	0xffffffff


	//   ....[12]....
        /*0094*/ 	.word	0xffffffff


	//   ....[13]....
        /*0098*/ 	.word	0xffffffff


	//   ....[14]....
        /*009c*/ 	.word	0xffffffff


	//   ....[15]....
        /*00a0*/ 	.word	0xffffffff


	//----- nvinfo : EIATTR_COOP_GROUP_INSTR_OFFSETS
	.align		4
.L_23:
        /*00a4*/ 	.byte	0x04, 0x28
        /*00a6*/ 	.short	(.L_25 - .L_24)


	//   ....[0]....
.L_24:
        /*00a8*/ 	.word	0x000006c0


	//   ....[1]....
        /*00ac*/ 	.word	0x00000750


	//   ....[2]....
        /*00b0*/ 	.word	0x000007b0


	//   ....[3]....
        /*00b4*/ 	.word	0x000007f0


	//   ....[4]....
        /*00b8*/ 	.word	0x00000800


	//   ....[5]....
        /*00bc*/ 	.word	0x00000820


	//   ....[6]....
        /*00c0*/ 	.word	0x00000840


	//   ....[7]....
        /*00c4*/ 	.word	0x00000870


	//   ....[8]....
        /*00c8*/ 	.word	0x00000880


	//   ....[9]....
        /*00cc*/ 	.word	0x000008a0


	//   ....[10]....
        /*00d0*/ 	.word	0x000008c0


	//   ....[11]....
        /*00d4*/ 	.word	0x000008f0


	//   ....[12]....
        /*00d8*/ 	.word	0x00000900


	//   ....[13]....
        /*00dc*/ 	.word	0x00000930


	//   ....[14]....
        /*00e0*/ 	.word	0x00000950


	//   ....[15]....
        /*00e4*/ 	.word	0x00000980


	//----- nvinfo : EIATTR_EXIT_INSTR_OFFSETS
	.align		4
.L_25:
        /*00e8*/ 	.byte	0x04, 0x1c
        /*00ea*/ 	.short	(.L_27 - .L_26)


	//   ....[0]....
.L_26:
        /*00ec*/ 	.word	0x00001090


	//   ....[1]....
        /*00f0*/ 	.word	0x000010f0


	//----- nvinfo : EIATTR_MAX_THREADS
	.align		4
.L_27:
        /*00f4*/ 	.byte	0x04, 0x05
        /*00f6*/ 	.short	(.L_29 - .L_28)
.L_28:
        /*00f8*/ 	.word	0x00000040
        /*00fc*/ 	.word	0x00000001
        /*0100*/ 	.word	0x00000001
.L_29:


//--------------------- .nv.rel.action            --------------------------
	.section	.nv.rel.action,"",@"SHT_CUDA_RELOCINFO"
	.align	8
	.sectionentsize	8
        /*0000*/ 	.byte	0x73, 0x00, 0x00, 0x00, 0x00, 0x00, 0x00, 0x00, 0x00, 0x00, 0x00, 0x11, 0x25, 0x00, 0x05, 0x36


//--------------------- .nv.constant0.l2norm_fwd_kernel --------------------------
	.section	.nv.constant0.l2norm_fwd_kernel,"a",@progbits
	.align	4
.nv.constant0.l2norm_fwd_kernel:
	.zero		380


//--------------------- .text.l2norm_fwd_kernel   --------------------------
	.section	.text.l2norm_fwd_kernel,"ax",@progbits
	.sectionflags	@"SHF_BARRIERS=1"
	.sectioninfo	@"SHI_REGISTERS=60"
	.align	128
        .global         l2norm_fwd_kernel
        .type           l2norm_fwd_kernel,@function
        .size           l2norm_fwd_kernel,(.L_x_1 - l2norm_fwd_kernel)
        .other          l2norm_fwd_kernel,@"STO_CUDA_ENTRY STV_DEFAULT"
l2norm_fwd_kernel:
.text.l2norm_fwd_kernel:
[----:B------:R-:W-:-:S02]  /*0000*/  MOV R1, c[0x0][0x28] ;  /* 0x00000a0000017a02 */ /* 0x000fc40000000f00 */
[----:B------:R-:W0:Y:S01]  /*0010*/  S2R R0, SR_TID.X ;  /* 0x0000000000007919 */ /* 0x000e220000002100 */
[----:B------:R-:W-:Y:S01]  /*0020*/  CS2R R4, SRZ ;  /* 0x0000000000047805 */ /* 0x000fe2000001ff00 */
[----:B------:R-:W-:Y:S01]  /*0030*/  CS2R R6, SRZ ;  /* 0x0000000000067805 */ /* 0x000fe2000001ff00 */
[----:B------:R-:W-:Y:S01]  /*0040*/  ULDC.64 UR4, c[0x0][0x118] ;  /* 0x0000460000047ab9 */ /* 0x000fe20000000a00 */
[----:B------:R-:W1:Y:S01]  /*0050*/  S2R R21, SR_CTAID.X ;  /* 0x0000000000157919 */ /* 0x000e620000002500 */
[----:B0-----:R-:W-:Y:S02]  /*0060*/  SHF.R.U32.HI R28, RZ, 0x4, R0 ;  /* 0x00000004ff1c7819 */ /* 0x001fe40000011600 */
[----:B------:R-:W-:Y:S02]  /*0070*/  SHF.L.U32 R2, R0, 0x3, RZ ;  /* 0x0000000300027819 */ /* 0x000fe400000006ff */
[----:B-1----:R-:W-:Y:S02]  /*0080*/  SHF.L.U32 R21, R21, 0x4, RZ ;  /* 0x0000000415157819 */ /* 0x002fe400000006ff */
[----:B------:R-:W-:-:S02]  /*0090*/  SGXT.U32 R28, R28, 0x2 ;  /* 0x000000021c1c781a */ /* 0x000fc40000000000 */
[----:B------:R-:W-:Y:S02]  /*00a0*/  LOP3.LUT R16, R2, 0x78, RZ, 0xc0, !PT ;  /* 0x0000007802107812 */ /* 0x000fe400078ec0ff */
[----:B------:R-:W-:Y:S02]  /*00b0*/  LOP3.LUT R3, R21, R28, RZ, 0xfc, !PT ;  /* 0x0000001c15037212 */ /* 0x000fe400078efcff */
[----:B------:R-:W-:Y:S01]  /*00c0*/  SHF.R.S32.HI R2, RZ, 0x1f, R21 ;  /* 0x0000001fff027819 */ /* 0x000fe20000011415 */
[----:B------:R-:W-:Y:S01]  /*00d0*/  IMAD.WIDE.U32 R16, R16, 0x2, RZ ;  /* 0x0000000210107825 */ /* 0x000fe200078e00ff */
[C---:B------:R-:W-:Y:S02]  /*00e0*/  SHF.L.U32 R27, R3.reuse, 0x8, RZ ;  /* 0x00000008031b7819 */ /* 0x040fe400000006ff */
[C---:B------:R-:W-:Y:S02]  /*00f0*/  ISETP.GE.U32.AND P2, PT, R3.reuse, 0x1220, PT ;  /* 0x000012200300780c */ /* 0x040fe40003f46070 */
[----:B------:R-:W-:-:S02]  /*0100*/  SHF.L.U64.HI R3, R3, 0x8, R2 ;  /* 0x0000000803037819 */ /* 0x000fc40000010202 */
[----:B------:R-:W-:Y:S02]  /*0110*/  LOP3.LUT R27, R27, R16, RZ, 0xfc, !PT ;  /* 0x000000101b1b7212 */ /* 0x000fe400078efcff */
[----:B------:R-:W-:Y:S02]  /*0120*/  ISETP.GE.U32.AND.EX P2, PT, R2, RZ, PT, P2 ;  /* 0x000000ff0200720c */ /* 0x000fe40003f46120 */
[----:B------:R-:W-:Y:S02]  /*0130*/  LOP3.LUT R25, R21, 0x4, R28, 0xfe, !PT ;  /* 0x0000000415197812 */ /* 0x000fe400078efe1c */
[----:B------:R-:W-:Y:S02]  /*0140*/  LOP3.LUT R24, R3, R17, RZ, 0xfc, !PT ;  /* 0x0000001103187212 */ /* 0x000fe400078efcff */
[----:B------:R-:W-:Y:S02]  /*0150*/  IADD3 R12, P0, R27, c[0x0][0x160], RZ ;  /* 0x000058001b0c7a10 */ /* 0x000fe40007f1e0ff */
[----:B------:R-:W-:-:S02]  /*0160*/  SHF.L.U32 R3, R25, 0x8, RZ ;  /* 0x0000000819037819 */ /* 0x000fc400000006ff */
[----:B------:R-:W-:Y:S02]  /*0170*/  ISETP.GE.U32.AND P3, PT, R25, 0x1220, PT ;  /* 0x000012201900780c */ /* 0x000fe40003f66070 */
[----:B------:R-:W-:Y:S02]  /*0180*/  LOP3.LUT R15, R21, 0x8, R28, 0xfe, !PT ;  /* 0x00000008150f7812 */ /* 0x000fe400078efe1c */
[----:B------:R-:W-:Y:S02]  /*0190*/  IADD3.X R13, R24, c[0x0][0x164], RZ, P0, !PT ;  /* 0x00005900180d7a10 */ /* 0x000fe400007fe4ff */
[----:B------:R-:W-:Y:S02]  /*01a0*/  SHF.L.U64.HI R25, R25, 0x8, R2 ;  /* 0x0000000819197819 */ /* 0x000fe40000010202 */
[----:B------:R-:W-:Y:S01]  /*01b0*/  LOP3.LUT R26, R3, R16, RZ, 0xfc, !PT ;  /* 0x00000010031a7212 */ /* 0x000fe200078efcff */
[----:B------:R0:W2:Y:S01]  /*01c0*/  @!P2 LDG.E.128 R4, [R12.64] ;  /* 0x000000040c04a981 */ /* 0x0000a2000c1e1d00 */
[----:B------:R-:W-:Y:S01]  /*01d0*/  ISETP.GE.U32.AND.EX P3, PT, R2, RZ, PT, P3 ;  /* 0x000000ff0200720c */ /* 0x000fe20003f66130 */
[----:B------:R-:W-:Y:S01]  /*01e0*/  CS2R R8, SRZ ;  /* 0x0000000000087805 */ /* 0x000fe2000001ff00 */
[C---:B------:R-:W-:Y:S01]  /*01f0*/  ISETP.GE.U32.AND P1, PT, R15.reuse, 0x1220, PT ;  /* 0x000012200f00780c */ /* 0x040fe20003f26070 */
[----:B------:R-:W-:Y:S01]  /*0200*/  CS2R R10, SRZ ;  /* 0x00000000000a7805 */ /* 0x000fe2000001ff00 */
[----:B------:R-:W-:-:S02]  /*0210*/  SHF.L.U32 R3, R15, 0x8, RZ ;  /* 0x000000080f037819 */ /* 0x000fc400000006ff */
[----:B------:R-:W-:Y:S02]  /*0220*/  LOP3.LUT R25, R25, R17, RZ, 0xfc, !PT ;  /* 0x0000001119197212 */ /* 0x000fe400078efcff */
[----:B------:R-:W-:Y:S02]  /*0230*/  IADD3 R18, P0, R26, c[0x0][0x160], RZ ;  /* 0x000058001a127a10 */ /* 0x000fe40007f1e0ff */
[----:B0-----:R-:W-:Y:S02]  /*0240*/  SHF.L.U64.HI R13, R15, 0x8, R2 ;  /* 0x000000080f0d7819 */ /* 0x001fe40000010202 */
[----:B------:R-:W-:Y:S02]  /*0250*/  LOP3.LUT R20, R3, R16, RZ, 0xfc, !PT ;  /* 0x0000001003147212 */ /* 0x000fe400078efcff */
[----:B------:R-:W-:Y:S02]  /*0260*/  ISETP.GE.U32.AND.EX P1, PT, R2, RZ, PT, P1 ;  /* 0x000000ff0200720c */ /* 0x000fe40003f26110 */
[----:B------:R-:W-:-:S02]  /*0270*/  IADD3.X R19, R25, c[0x0][0x164], RZ, P0, !PT ;  /* 0x0000590019137a10 */ /* 0x000fc400007fe4ff */
[----:B------:R-:W-:Y:S02]  /*0280*/  LOP3.LUT R22, R13, R17, RZ, 0xfc, !PT ;  /* 0x000000110d167212 */ /* 0x000fe400078efcff */
[----:B------:R-:W-:Y:S01]  /*0290*/  IADD3 R30, P0, R20, c[0x0][0x160], RZ ;  /* 0x00005800141e7a10 */ /* 0x000fe20007f1e0ff */
[----:B------:R-:W-:Y:S01]  /*02a0*/  CS2R R12, SRZ ;  /* 0x00000000000c7805 */ /* 0x000fe2000001ff00 */
[----:B------:R-:W-:Y:S01]  /*02b0*/  LOP3.LUT R23, R21, 0xc, R28, 0xfe, !PT ;  /* 0x0000000c15177812 */ /* 0x000fe200078efe1c */
[----:B------:R-:W-:Y:S01]  /*02c0*/  CS2R R14, SRZ ;  /* 0x00000000000e7805 */ /* 0x000fe2000001ff00 */
[----:B------:R-:W-:Y:S01]  /*02d0*/  IADD3.X R31, R22, c[0x0][0x164], RZ, P0, !PT ;  /* 0x00005900161f7a10 */ /* 0x000fe200007fe4ff */
[----:B------:R0:W3:Y:S01]  /*02e0*/  @!P3 LDG.E.128 R8, [R18.64] ;  /* 0x000000041208b981 */ /* 0x0000e2000c1e1d00 */
[C---:B------:R-:W-:Y:S02]  /*02f0*/  ISETP.GE.U32.AND P0, PT, R23.reuse, 0x1220, PT ;  /* 0x000012201700780c */ /* 0x040fe40003f06070 */
[C---:B------:R-:W-:Y:S01]  /*0300*/  SHF.L.U32 R3, R23.reuse, 0x8, RZ ;  /* 0x0000000817037819 */ /* 0x040fe200000006ff */
[----:B------:R2:W4:Y:S01]  /*0310*/  @!P1 LDG.E.128 R12, [R30.64] ;  /* 0x000000041e0c9981 */ /* 0x000522000c1e1d00 */
[----:B------:R-:W-:-:S02]  /*0320*/  SHF.L.U64.HI R23, R23, 0x8, R2 ;  /* 0x0000000817177819 */ /* 0x000fc40000010202 */
[----:B------:R-:W-:Y:S02]  /*0330*/  LOP3.LUT R3, R3, R16, RZ, 0xfc, !PT ;  /* 0x0000001003037212 */ /* 0x000fe400078efcff */
[----:B------:R-:W-:Y:S01]  /*0340*/  ISETP.GE.U32.AND.EX P0, PT, R2, RZ, PT, P0 ;  /* 0x000000ff0200720c */ /* 0x000fe20003f06100 */
[----:B0-----:R-:W-:Y:S01]  /*0350*/  CS2R R18, SRZ ;  /* 0x0000000000127805 */ /* 0x001fe2000001ff00 */
[----:B------:R-:W-:Y:S02]  /*0360*/  LOP3.LUT R23, R23, R17, RZ, 0xfc, !PT ;  /* 0x0000001117177212 */ /* 0x000fe400078efcff */
[----:B------:R-:W-:Y:S01]  /*0370*/  IADD3 R36, P4, R3, c[0x0][0x160], RZ ;  /* 0x0000580003247a10 */ /* 0x000fe20007f9e0ff */
[----:B------:R-:W-:-:S03]  /*0380*/  CS2R R16, SRZ ;  /* 0x0000000000107805 */ /* 0x000fc6000001ff00 */
[----:B------:R-:W-:-:S05]  /*0390*/  IADD3.X R37, R23, c[0x0][0x164], RZ, P4, !PT ;  /* 0x0000590017257a10 */ /* 0x000fca00027fe4ff */
[----:B------:R0:W5:Y:S01]  /*03a0*/  @!P0 LDG.E.128 R16, [R36.64] ;  /* 0x0000000424108981 */ /* 0x000162000c1e1d00 */
[--C-:B--2---:R-:W-:Y:S02]  /*03b0*/  HADD2.F32 R30, -RZ, R4.reuse.H1_H1 ;  /* 0x30000004ff1e7230 */ /* 0x104fe40000004100 */
[----:B------:R-:W-:Y:S02]  /*03c0*/  HADD2.F32 R29, -RZ, R4.H0_H0 ;  /* 0x20000004ff1d7230 */ /* 0x000fe40000004100 */
[--C-:B------:R-:W-:Y:S01]  /*03d0*/  HADD2.F32 R31, -RZ, R5.reuse.H0_H0 ;  /* 0x20000005ff1f7230 */ /* 0x100fe20000004100 */
[----:B------:R-:W-:Y:S01]  /*03e0*/  FMUL R38, R30, R30 ;  /* 0x0000001e1e267220 */ /* 0x000fe20000400000 */
[----:B------:R-:W-:Y:S02]  /*03f0*/  HADD2.F32 R4, -RZ, R5.H1_H1 ;  /* 0x30000005ff047230 */ /* 0x000fe40000004100 */
[--C-:B------:R-:W-:Y:S01]  /*0400*/  HADD2.F32 R32, -RZ, R7.reuse.H1_H1 ;  /* 0x30000007ff207230 */ /* 0x100fe20000004100 */
[----:B------:R-:W-:Y:S01]  /*0410*/  FFMA R40, R29, R29, R38 ;  /* 0x0000001d1d287223 */ /* 0x000fe20000000026 */
[----:B------:R-:W-:-:S02]  /*0420*/  HADD2.F32 R33, -RZ, R7.H0_H0 ;  /* 0x20000007ff217230 */ /* 0x000fc40000004100 */
[--C-:B------:R-:W-:Y:S01]  /*0430*/  HADD2.F32 R5, -RZ, R6.reuse.H1_H1 ;  /* 0x30000006ff057230 */ /* 0x100fe20000004100 */
[----:B------:R-:W-:Y:S01]  /*0440*/  FFMA R43, R31, R31, R40 ;  /* 0x0000001f1f2b7223 */ /* 0x000fe20000000028 */
[----:B------:R-:W-:Y:S02]  /*0450*/  HADD2.F32 R6, -RZ, R6.H0_H0 ;  /* 0x20000006ff067230 */ /* 0x000fe40000004100 */
[----:B---3--:R-:W-:Y:S02]  /*0460*/  HADD2.F32 R34, -RZ, R8.H1_H1 ;  /* 0x30000008ff227230 */ /* 0x008fe40000004100 */
[--C-:B------:R-:W-:Y:S02]  /*0470*/  HADD2.F32 R35, -RZ, R10.reuse.H1_H1 ;  /* 0x3000000aff237230 */ /* 0x100fe40000004100 */
[----:B------:R-:W-:Y:S02]  /*0480*/  HADD2.F32 R39, -RZ, R10.H0_H0 ;  /* 0x2000000aff277230 */ /* 0x000fe40000004100 */
[----:B------:R-:W-:-:S02]  /*0490*/  HADD2.F32 R10, -RZ, R11.H1_H1 ;  /* 0x3000000bff0a7230 */ /* 0x000fc40000004100 */
[----:B0-----:R-:W-:Y:S02]  /*04a0*/  HADD2.F32 R36, -RZ, R11.H0_H0 ;  /* 0x2000000bff247230 */ /* 0x001fe40000004100 */
[----:B------:R-:W-:Y:S02]  /*04b0*/  HADD2.F32 R7, -RZ, R8.H0_H0 ;  /* 0x20000008ff077230 */ /* 0x000fe40000004100 */
[--C-:B----4-:R-:W-:Y:S02]  /*04c0*/  HADD2.F32 R11, -RZ, R12.reuse.H0_H0 ;  /* 0x2000000cff0b7230 */ /* 0x110fe40000004100 */
[----:B------:R-:W-:Y:S01]  /*04d0*/  HADD2.F32 R38, -RZ, R12.H1_H1 ;  /* 0x3000000cff267230 */ /* 0x000fe20000004100 */
[----:B------:R-:W-:Y:S01]  /*04e0*/  FMUL R12, R34, R34 ;  /* 0x00000022220c7220 */ /* 0x000fe20000400000 */
[----:B------:R-:W-:Y:S02]  /*04f0*/  HADD2.F32 R8, -RZ, R9.H1_H1 ;  /* 0x30000009ff087230 */ /* 0x000fe40000004100 */
[--C-:B------:R-:W-:Y:S01]  /*0500*/  HADD2.F32 R37, -RZ, R13.reuse.H1_H1 ;  /* 0x3000000dff257230 */ /* 0x100fe20000004100 */
[----:B------:R-:W-:Y:S01]  /*0510*/  FFMA R46, R7, R7, R12 ;  /* 0x00000007072e7223 */ /* 0x000fe2000000000c */
[----:B------:R-:W-:Y:S01]  /*0520*/  HADD2.F32 R41, -RZ, R13.H0_H0 ;  /* 0x2000000dff297230 */ /* 0x000fe20000004100 */
[----:B------:R-:W-:Y:S01]  /*0530*/  FFMA R13, R4, R4, R43 ;  /* 0x00000004040d7223 */ /* 0x000fe2000000002b */
[----:B------:R-:W-:-:S02]  /*0540*/  HADD2.F32 R9, -RZ, R9.H0_H0 ;  /* 0x20000009ff097230 */ /* 0x000fc40000004100 */
[--C-:B------:R-:W-:Y:S01]  /*0550*/  HADD2.F32 R40, -RZ, R14.reuse.H1_H1 ;  /* 0x3000000eff287230 */ /* 0x100fe20000004100 */
[----:B------:R-:W-:Y:S01]  /*0560*/  FFMA R12, R6, R6, R13 ;  /* 0x00000006060c7223 */ /* 0x000fe2000000000d */
[----:B------:R-:W-:Y:S01]  /*0570*/  HADD2.F32 R42, -RZ, R14.H0_H0 ;  /* 0x2000000eff2a7230 */ /* 0x000fe20000004100 */
[----:B------:R-:W-:Y:S01]  /*0580*/  FMUL R14, R38, R38 ;  /* 0x00000026260e7220 */ /* 0x000fe20000400000 */
[----:B------:R-:W-:Y:S01]  /*0590*/  FFMA R13, R9, R9, R46 ;  /* 0x00000009090d7223 */ /* 0x000fe2000000002e */
[----:B------:R-:W-:Y:S01]  /*05a0*/  FFMA R46, R5, R5, R12 ;  /* 0x00000005052e7223 */ /* 0x000fe2000000000c */
[--C-:B-----5:R-:W-:Y:S01]  /*05b0*/  HADD2.F32 R12, -RZ, R16.reuse.H0_H0 ;  /* 0x20000010ff0c7230 */ /* 0x120fe20000004100 */
[----:B------:R-:W-:Y:S01]  /*05c0*/  FFMA R48, R11, R11, R14 ;  /* 0x0000000b0b307223 */ /* 0x000fe2000000000e */
[----:B------:R-:W-:Y:S01]  /*05d0*/  FFMA R14, R8, R8, R13 ;  /* 0x00000008080e7223 */ /* 0x000fe2000000000d */
[----:B------:R-:W-:Y:S01]  /*05e0*/  HADD2.F32 R16, -RZ, R16.H1_H1 ;  /* 0x30000010ff107230 */ /* 0x000fe20000004100 */
[----:B------:R-:W-:Y:S01]  /*05f0*/  FFMA R45, R33, R33, R46 ;  /* 0x00000021212d7223 */ /* 0x000fe2000000002e */
[----:B------:R-:W-:Y:S01]  /*0600*/  FFMA R48, R41, R41, R48 ;  /* 0x0000002929307223 */ /* 0x000fe20000000030 */
[----:B------:R-:W-:Y:S01]  /*0610*/  FFMA R14, R39, R39, R14 ;  /* 0x00000027270e7223 */ /* 0x000fe2000000000e */
[--C-:B------:R-:W-:Y:S01]  /*0620*/  HADD2.F32 R43, -RZ, R15.reuse.H1_H1 ;  /* 0x3000000fff2b7230 */ /* 0x100fe20000004100 */
[----:B------:R-:W-:Y:S01]  /*0630*/  FFMA R45, R32, R32, R45 ;  /* 0x00000020202d7223 */ /* 0x000fe2000000002d */
[----:B------:R-:W-:Y:S01]  /*0640*/  HADD2.F32 R44, -RZ, R15.H0_H0 ;  /* 0x2000000fff2c7230 */ /* 0x000fe20000004100 */
[----:B------:R-:W-:Y:S01]  /*0650*/  FMUL R15, R16, R16 ;  /* 0x00000010100f7220 */ /* 0x000fe20000400000 */
[----:B------:R-:W-:Y:S01]  /*0660*/  FFMA R49, R37, R37, R48 ;  /* 0x0000002525317223 */ /* 0x000fe20000000030 */
[----:B------:R-:W-:Y:S01]  /*0670*/  FFMA R47, R35, R35, R14 ;  /* 0x00000023232f7223 */ /* 0x000fe2000000000e */
[--C-:B------:R-:W-:Y:S01]  /*0680*/  HADD2.F32 R13, -RZ, R17.reuse.H0_H0 ;  /* 0x20000011ff0d7230 */ /* 0x100fe20000004100 */
[----:B------:R-:W-:Y:S01]  /*0690*/  FFMA R14, R12, R12, R15 ;  /* 0x0000000c0c0e7223 */ /* 0x000fe2000000000f */
[----:B------:R-:W-:Y:S01]  /*06a0*/  FFMA R49, R42, R42, R49 ;  /* 0x0000002a2a317223 */ /* 0x000fe20000000031 */
[----:B------:R-:W-:Y:S01]  /*06b0*/  FFMA R47, R36, R36, R47 ;  /* 0x00000024242f7223 */ /* 0x000fe2000000002f */
[----:B------:R-:W0:Y:S01]  /*06c0*/  SHFL.BFLY PT, R46, R45, 0x8, 0x1f ;  /* 0x0d001f002d2e7f89 */ /* 0x000e2200000e0000 */
[----:B------:R-:W-:Y:S01]  /*06d0*/  HADD2.F32 R17, -RZ, R17.H1_H1 ;  /* 0x30000011ff117230 */ /* 0x000fe20000004100 */
[----:B------:R-:W-:Y:S01]  /*06e0*/  FFMA R48, R13, R13, R14 ;  /* 0x0000000d0d307223 */ /* 0x000fe2000000000e */
[----:B------:R-:W-:Y:S01]  /*06f0*/  FFMA R49, R40, R40, R49 ;  /* 0x0000002828317223 */ /* 0x000fe20000000031 */
[----:B------:R-:W-:Y:S01]  /*0700*/  FFMA R47, R10, R10, R47 ;  /* 0x0000000a0a2f7223 */ /* 0x000fe2000000002f */
[--C-:B------:R-:W-:Y:S01]  /*0710*/  HADD2.F32 R14, -RZ, R18.reuse.H0_H0 ;  /* 0x20000012ff0e7230 */ /* 0x100fe20000004100 */
[----:B------:R-:W-:Y:S01]  /*0720*/  FFMA R15, R17, R17, R48 ;  /* 0x00000011110f7223 */ /* 0x000fe20000000030 */
[----:B------:R-:W-:Y:S01]  /*0730*/  FFMA R48, R44, R44, R49 ;  /* 0x0000002c2c307223 */ /* 0x000fe20000000031 */
[----:B------:R-:W-:Y:S01]  /*0740*/  HADD2.F32 R18, -RZ, R18.H1_H1 ;  /* 0x30000012ff127230 */ /* 0x000fe20000004100 */
[----:B------:R-:W1:Y:S01]  /*0750*/  SHFL.BFLY PT, R52, R47, 0x8, 0x1f ;  /* 0x0d001f002f347f89 */ /* 0x000e6200000e0000 */
[----:B------:R-:W-:Y:S01]  /*0760*/  FFMA R49, R14, R14, R15 ;  /* 0x0000000e0e317223 */ /* 0x000fe2000000000f */
[----:B------:R-:W-:Y:S01]  /*0770*/  FFMA R48, R43, R43, R48 ;  /* 0x0000002b2b307223 */ /* 0x000fe20000000030 */
[----:B------:R-:W-:-:S02]  /*0780*/  HADD2.F32 R15, -RZ, R19.H0_H0 ;  /* 0x20000013ff0f7230 */ /* 0x000fc40000004100 */
[----:B------:R-:W-:Y:S01]  /*0790*/  FFMA R50, R18, R18, R49 ;  /* 0x0000001212327223 */ /* 0x000fe20000000031 */
[----:B------:R-:W-:Y:S01]  /*07a0*/  HADD2.F32 R19, -RZ, R19.H1_H1 ;  /* 0x30000013ff137230 */ /* 0x000fe20000004100 */
[----:B------:R-:W2:Y:S02]  /*07b0*/  SHFL.BFLY PT, R49, R48, 0x8, 0x1f ;  /* 0x0d001f0030317f89 */ /* 0x000ea400000e0000 */
[----:B------:R-:W-:-:S04]  /*07c0*/  FFMA R50, R15, R15, R50 ;  /* 0x0000000f0f327223 */ /* 0x000fc80000000032 */
[----:B------:R-:W-:Y:S01]  /*07d0*/  FFMA R50, R19, R19, R50 ;  /* 0x0000001313327223 */ /* 0x000fe20000000032 */
[----:B0-----:R-:W-:-:S04]  /*07e0*/  FADD R46, R45, R46 ;  /* 0x0000002e2d2e7221 */ /* 0x001fc80000000000 */
[----:B------:R-:W0:Y:S04]  /*07f0*/  SHFL.BFLY PT, R53, R50, 0x8, 0x1f ;  /* 0x0d001f0032357f89 */ /* 0x000e2800000e0000 */
[----:B------:R-:W3:Y:S01]  /*0800*/  SHFL.BFLY PT, R45, R46, 0x4, 0x1f ;  /* 0x0c801f002e2d7f89 */ /* 0x000ee200000e0000 */
[----:B-1----:R-:W-:-:S05]  /*0810*/  FADD R52, R47, R52 ;  /* 0x000000342f347221 */ /* 0x002fca0000000000 */
[----:B------:R-:W1:Y:S01]  /*0820*/  SHFL.BFLY PT, R47, R52, 0x4, 0x1f ;  /* 0x0c801f00342f7f89 */ /* 0x000e6200000e0000 */
[----:B--2---:R-:W-:-:S05]  /*0830*/  FADD R51, R48, R49 ;  /* 0x0000003130337221 */ /* 0x004fca0000000000 */
[----:B------:R-:W2:Y:S01]  /*0840*/  SHFL.BFLY PT, R54, R51, 0x4, 0x1f ;  /* 0x0c801f0033367f89 */ /* 0x000ea200000e0000 */
[----:B0-----:R-:W-:Y:S01]  /*0850*/  FADD R55, R50, R53 ;  /* 0x0000003532377221 */ /* 0x001fe20000000000 */
[----:B---3--:R-:W-:-:S04]  /*0860*/  FADD R45, R46, R45 ;  /* 0x0000002d2e2d7221 */ /* 0x008fc80000000000 */
        /* <DEDUP_REMOVED lines=10> */
[----:B-1----:R-:W-:Y:S01]  /*0910*/  FADD R46, R49, R46 ;  /* 0x0000002e312e7221 */ /* 0x002fe20000000000 */
[----:B------:R-:W-:-:S04]  /*0920*/  MOV R49, 0x3e800000 ;  /* 0x3e80000000317802 */ /* 0x000fc80000000f00 */
[----:B------:R-:W1:Y:S01]  /*0930*/  SHFL.BFLY PT, R51, R46, 0x1, 0x1f ;  /* 0x0c201f002e337f89 */ /* 0x000e6200000e0000 */
[----:B--2---:R-:W-:-:S05]  /*0940*/  FADD R53, R54, R53 ;  /* 0x0000003536357221 */ /* 0x004fca0000000000 */
[----:B------:R-:W2:Y:S01]  /*0950*/  SHFL.BFLY PT, R50, R53, 0x1, 0x1f ;  /* 0x0c201f0035327f89 */ /* 0x000ea200000e0000 */
[----:B0-----:R-:W-:Y:S01]  /*0960*/  FADD R57, R56, R57 ;  /* 0x0000003938397221 */ /* 0x001fe20000000000 */
[----:B---3--:R-:W-:-:S04]  /*0970*/  FADD R47, R48, R47 ;  /* 0x0000002f302f7221 */ /* 0x008fc80000000000 */
[----:B------:R-:W0:Y:S01]  /*0980*/  SHFL.BFLY PT, R52, R57, 0x1, 0x1f ;  /* 0x0c201f0039347f89 */ /* 0x000e2200000e0000 */
[----:B------:R-:W-:Y:S01]  /*0990*/  FADD R47, R47, c[0x0][0x178] ;  /* 0x00005e002f2f7621 */ /* 0x000fe20000000000 */
[----:B-1----:R-:W-:-:S03]  /*09a0*/  FADD R51, R46, R51 ;  /* 0x000000332e337221 */ /* 0x002fc60000000000 */
[----:B------:R-:W1:Y:S01]  /*09b0*/  MUFU.SQRT R45, R47 ;  /* 0x0000002f002d7308 */ /* 0x000e620000002000 */
[----:B------:R-:W-:Y:S01]  /*09c0*/  FADD R51, R51, c[0x0][0x178] ;  /* 0x00005e0033337621 */ /* 0x000fe20000000000 */
[----:B--2---:R-:W-:-:S06]  /*09d0*/  FADD R50, R53, R50 ;  /* 0x0000003235327221 */ /* 0x004fcc0000000000 */
[----:B------:R-:W2:Y:S01]  /*09e0*/  MUFU.SQRT R51, R51 ;  /* 0x0000003300337308 */ /* 0x000ea20000002000 */
[----:B------:R-:W-:Y:S01]  /*09f0*/  FADD R50, R50, c[0x0][0x178] ;  /* 0x00005e0032327621 */ /* 0x000fe20000000000 */
[----:B-1----:R-:W-:-:S06]  /*0a00*/  FSETP.GT.AND P5, PT, R45, 8.50705917302346158658e+37, PT ;  /* 0x7e8000002d00780b */ /* 0x002fcc0003fa4000 */
[----:B------:R-:W1:Y:S01]  /*0a10*/  MUFU.SQRT R50, R50 ;  /* 0x0000003200327308 */ /* 0x000e620000002000 */
[----:B------:R-:W-:Y:S01]  /*0a20*/  FSETP.GEU.AND P4, PT, R45, 1.175494350822287508e-38, PT ;  /* 0x008000002d00780b */ /* 0x000fe20003f8e000 */
[----:B0-----:R-:W-:Y:S01]  /*0a30*/  FADD R52, R57, R52 ;  /* 0x0000003439347221 */ /* 0x001fe20000000000 */
[----:B------:R-:W-:-:S03]  /*0a40*/  FSEL R48, R49, 1, P5 ;  /* 0x3f80000031307808 */ /* 0x000fc60002800000 */
[----:B------:R-:W-:Y:S01]  /*0a50*/  FADD R52, R52, c[0x0][0x178] ;  /* 0x00005e0034347621 */ /* 0x000fe20000000000 */
[----:B--2---:R-:W-:-:S03]  /*0a60*/  FSETP.GT.AND P6, PT, R51, 8.50705917302346158658e+37, PT ;  /* 0x7e8000003300780b */ /* 0x004fc60003fc4000 */
[----:B------:R-:W0:Y:S01]  /*0a70*/  MUFU.SQRT R46, R52 ;  /* 0x00000034002e7308 */ /* 0x000e220000002000 */
[----:B------:R-:W-:Y:S01]  /*0a80*/  @P5 FMUL R45, R45, 0.25 ;  /* 0x3e8000002d2d5820 */ /* 0x000fe20000400000 */
[----:B------:R-:W-:Y:S02]  /*0a90*/  FSETP.GEU.AND P5, PT, R51, 1.175494350822287508e-38, PT ;  /* 0x008000003300780b */ /* 0x000fe40003fae000 */
[----:B------:R-:W-:Y:S01]  /*0aa0*/  @!P4 FMUL R48, R48, 16777216 ;  /* 0x4b8000003030c820 */ /* 0x000fe20000400000 */
[----:B------:R-:W-:Y:S01]  /*0ab0*/  FSEL R54, R49, 1, P6 ;  /* 0x3f80000031367808 */ /* 0x000fe20003000000 */
[----:B------:R-:W-:Y:S01]  /*0ac0*/  @!P4 FMUL R45, R45, 16777216 ;  /* 0x4b8000002d2dc820 */ /* 0x000fe20000400000 */
[----:B-1----:R-:W-:-:S03]  /*0ad0*/  FSETP.GT.AND P4, PT, R50, 8.50705917302346158658e+37, PT ;  /* 0x7e8000003200780b */ /* 0x002fc60003f84000 */
[----:B------:R-:W1:Y:S01]  /*0ae0*/  MUFU.RCP R55, R45 ;  /* 0x0000002d00377308 */ /* 0x000e620000001000 */
[----:B------:R-:W-:Y:S01]  /*0af0*/  @P6 FMUL R51, R51, 0.25 ;  /* 0x3e80000033336820 */ /* 0x000fe20000400000 */
[----:B------:R-:W-:Y:S02]  /*0b00*/  FSETP.GEU.AND P6, PT, R50, 1.175494350822287508e-38, PT ;  /* 0x008000003200780b */ /* 0x000fe40003fce000 */
[----:B------:R-:W-:Y:S01]  /*0b10*/  FSEL R53, R49, 1, P4 ;  /* 0x3f80000031357808 */ /* 0x000fe20002000000 */
[----:B------:R-:W-:Y:S01]  /*0b20*/  @!P5 FMUL R51, R51, 16777216 ;  /* 0x4b8000003333d820 */ /* 0x000fe20000400000 */
[----:B------:R-:W-:Y:S01]  /*0b30*/  @!P5 FMUL R54, R54, 16777216 ;  /* 0x4b8000003636d820 */ /* 0x000fe20000400000 */
[----:B0-----:R-:W-:-:S03]  /*0b40*/  FSETP.GT.AND P5, PT, R46, 8.50705917302346158658e+37, PT ;  /* 0x7e8000002e00780b */ /* 0x001fc60003fa4000 */
[----:B------:R-:W-:Y:S01]  /*0b50*/  @P4 FMUL R50, R50, 0.25 ;  /* 0x3e80000032324820 */ /* 0x000fe20000400000 */
[----:B------:R-:W-:Y:S01]  /*0b60*/  FSETP.GEU.AND P4, PT, R46, 1.175494350822287508e-38, PT ;  /* 0x008000002e00780b */ /* 0x000fe20003f8e000 */
[----:B------:R-:W0:Y:S01]  /*0b70*/  MUFU.RCP R51, R51 ;  /* 0x0000003300337308 */ /* 0x000e220000001000 */
[----:B------:R-:W-:Y:S02]  /*0b80*/  FSEL R47, R49, 1, P5 ;  /* 0x3f800000312f7808 */ /* 0x000fe40002800000 */
[----:B------:R-:W-:Y:S01]  /*0b90*/  @!P6 FMUL R50, R50, 16777216 ;  /* 0x4b8000003232e820 */ /* 0x000fe20000400000 */
[----:B-1----:R-:W-:Y:S01]  /*0ba0*/  FMUL R55, R55, R48 ;  /* 0x0000003037377220 */ /* 0x002fe20000400000 */
[----:B------:R-:W-:-:S03]  /*0bb0*/  @!P6 FMUL R53, R53, 16777216 ;  /* 0x4b8000003535e820 */ /* 0x000fc60000400000 */
[----:B------:R1:W2:Y:S01]  /*0bc0*/  MUFU.RCP R52, R50 ;  /* 0x0000003200347308 */ /* 0x0002a20000001000 */
[----:B------:R-:W-:Y:S01]  /*0bd0*/  @P5 FMUL R46, R46, 0.25 ;  /* 0x3e8000002e2e5820 */ /* 0x000fe20000400000 */
[-C--:B------:R-:W-:Y:S01]  /*0be0*/  FMUL R29, R29, R55.reuse ;  /* 0x000000371d1d7220 */ /* 0x080fe20000400000 */
[-C--:B------:R-:W-:Y:S01]  /*0bf0*/  FMUL R30, R30, R55.reuse ;  /* 0x000000371e1e7220 */ /* 0x080fe20000400000 */
[----:B------:R-:W-:Y:S01]  /*0c00*/  @!P4 FMUL R47, R47, 16777216 ;  /* 0x4b8000002f2fc820 */ /* 0x000fe20000400000 */
[----:B------:R-:W-:Y:S01]  /*0c10*/  @!P4 FMUL R46, R46, 16777216 ;  /* 0x4b8000002e2ec820 */ /* 0x000fe20000400000 */
[-C--:B------:R-:W-:Y:S01]  /*0c20*/  FMUL R31, R31, R55.reuse ;  /* 0x000000371f1f7220 */ /* 0x080fe20000400000 */
[-C--:B------:R-:W-:Y:S01]  /*0c30*/  FMUL R48, R4, R55.reuse ;  /* 0x0000003704307220 */ /* 0x080fe20000400000 */
[----:B0-----:R-:W-:Y:S01]  /*0c40*/  FMUL R45, R51, R54 ;  /* 0x00000036332d7220 */ /* 0x001fe20000400000 */
[-C--:B------:R-:W-:Y:S01]  /*0c50*/  FMUL R6, R6, R55.reuse ;  /* 0x0000003706067220 */ /* 0x080fe20000400000 */
[-C--:B------:R-:W-:Y:S01]  /*0c60*/  FMUL R49, R5, R55.reuse ;  /* 0x0000003705317220 */ /* 0x080fe20000400000 */
[----:B------:R-:W0:Y:S01]  /*0c70*/  MUFU.RCP R46, R46 ;  /* 0x0000002e002e7308 */ /* 0x000e220000001000 */
[-C--:B------:R-:W-:Y:S01]  /*0c80*/  FMUL R33, R33, R55.reuse ;  /* 0x0000003721217220 */ /* 0x080fe20000400000 */
[----:B-1----:R-:W-:Y:S01]  /*0c90*/  FMUL R50, R32, R55 ;  /* 0x0000003720327220 */ /* 0x002fe20000400000 */
[----:B------:R-:W-:Y:S01]  /*0ca0*/  F2FP.PACK_AB R4, R30, R29 ;  /* 0x0000001d1e04723e */ /* 0x000fe200000000ff */
[----:B------:R-:W-:Y:S01]  /*0cb0*/  FMUL R51, R7, R45 ;  /* 0x0000002d07337220 */ /* 0x000fe20000400000 */
[----:B------:R-:W-:Y:S01]  /*0cc0*/  IADD3 R26, P5, R26, c[0x0][0x168], RZ ;  /* 0x00005a001a1a7a10 */ /* 0x000fe20007fbe0ff */
[----:B--2---:R-:W-:Y:S01]  /*0cd0*/  FMUL R53, R52, R53 ;  /* 0x0000003534357220 */ /* 0x004fe20000400000 */
[----:B------:R-:W-:Y:S01]  /*0ce0*/  IADD3 R30, P4, R27, c[0x0][0x168], RZ ;  /* 0x00005a001b1e7a10 */ /* 0x000fe20007f9e0ff */
[----:B------:R-:W-:Y:S01]  /*0cf0*/  FMUL R32, R35, R45 ;  /* 0x0000002d23207220 */ /* 0x000fe20000400000 */
[----:B------:R-:W-:Y:S01]  /*0d00*/  F2FP.PACK_AB R5, R48, R31 ;  /* 0x0000001f3005723e */ /* 0x000fe200000000ff */
[-C--:B------:R-:W-:Y:S01]  /*0d10*/  FMUL R34, R34, R45.reuse ;  /* 0x0000002d22227220 */ /* 0x080fe20000400000 */
[----:B------:R-:W-:Y:S01]  /*0d20*/  IADD3.X R27, R25, c[0x0][0x16c], RZ, P5, !PT ;  /* 0x00005b00191b7a10 */ /* 0x000fe20002ffe4ff */
[-C--:B------:R-:W-:Y:S01]  /*0d30*/  FMUL R9, R9, R45.reuse ;  /* 0x0000002d09097220 */ /* 0x080fe20000400000 */
[----:B------:R-:W-:Y:S01]  /*0d40*/  F2FP.PACK_AB R6, R49, R6 ;  /* 0x000000063106723e */ /* 0x000fe200000000ff */
[----:B------:R-:W-:Y:S01]  /*0d50*/  FMUL R52, R8, R45 ;  /* 0x0000002d08347220 */ /* 0x000fe20000400000 */
[----:B------:R-:W-:Y:S01]  /*0d60*/  F2FP.PACK_AB R7, R50, R33 ;  /* 0x000000213207723e */ /* 0x000fe200000000ff */
[----:B0-----:R-:W-:Y:S01]  /*0d70*/  FMUL R47, R46, R47 ;  /* 0x0000002f2e2f7220 */ /* 0x001fe20000400000 */
[----:B------:R-:W-:Y:S01]  /*0d80*/  IADD3.X R31, R24, c[0x0][0x16c], RZ, P4, !PT ;  /* 0x00005b00181f7a10 */ /* 0x000fe200027fe4ff */
[-C--:B------:R-:W-:Y:S01]  /*0d90*/  FMUL R39, R39, R45.reuse ;  /* 0x0000002d27277220 */ /* 0x080fe20000400000 */
[----:B------:R-:W-:Y:S01]  /*0da0*/  FMUL R36, R36, R45 ;  /* 0x0000002d24247220 */ /* 0x000fe20000400000 */
[----:B------:R-:W-:Y:S01]  /*0db0*/  FMUL R25, R16, R47 ;  /* 0x0000002f10197220 */ /* 0x000fe20000400000 */
[----:B------:R-:W-:Y:S01]  /*0dc0*/  FMUL R35, R10, R45 ;  /* 0x0000002d0a237220 */ /* 0x000fe20000400000 */
[-C--:B------:R-:W-:Y:S01]  /*0dd0*/  FMUL R16, R17, R47.reuse ;  /* 0x0000002f11107220 */ /* 0x080fe20000400000 */
[----:B------:R0:W-:Y:S01]  /*0de0*/  STS [R28.X4], R55 ;  /* 0x000000371c007388 */ /* 0x0001e20000004800 */
[-C--:B------:R-:W-:Y:S01]  /*0df0*/  FMUL R14, R14, R47.reuse ;  /* 0x0000002f0e0e7220 */ /* 0x080fe20000400000 */
[----:B------:R-:W-:Y:S01]  /*0e00*/  FMUL R17, R18, R47 ;  /* 0x0000002f12117220 */ /* 0x000fe20000400000 */
[-C--:B------:R-:W-:Y:S01]  /*0e10*/  FMUL R46, R11, R53.reuse ;  /* 0x000000350b2e7220 */ /* 0x080fe20000400000 */
[-C--:B------:R-:W-:Y:S01]  /*0e20*/  FMUL R41, R41, R53.reuse ;  /* 0x0000003529297220 */ /* 0x080fe20000400000 */
[-C--:B------:R-:W-:Y:S01]  /*0e30*/  FMUL R42, R42, R53.reuse ;  /* 0x000000352a2a7220 */ /* 0x080fe20000400000 */
[-C--:B------:R-:W-:Y:S01]  /*0e40*/  FMUL R44, R44, R53.reuse ;  /* 0x000000352c2c7220 */ /* 0x080fe20000400000 */
[----:B------:R-:W-:Y:S01]  /*0e50*/  FMUL R43, R43, R53 ;  /* 0x000000352b2b7220 */ /* 0x000fe20000400000 */
[----:B------:R1:W-:Y:S01]  /*0e60*/  @!P2 STG.E.128 [R30.64], R4 ;  /* 0x000000041e00a986 */ /* 0x0003e2000c101d04 */
[----:B------:R-:W-:Y:S01]  /*0e70*/  F2FP.PACK_AB R8, R34, R51 ;  /* 0x000000332208723e */ /* 0x000fe200000000ff */
[-C--:B0-----:R-:W-:Y:S01]  /*0e80*/  FMUL R55, R38, R53.reuse ;  /* 0x0000003526377220 */ /* 0x081fe20000400000 */
[-C--:B------:R-:W-:Y:S01]  /*0e90*/  FMUL R38, R37, R53.reuse ;  /* 0x0000003525267220 */ /* 0x080fe20000400000 */
[----:B------:R-:W-:Y:S01]  /*0ea0*/  FMUL R37, R40, R53 ;  /* 0x0000003528257220 */ /* 0x000fe20000400000 */
[----:B------:R-:W-:Y:S01]  /*0eb0*/  F2FP.PACK_AB R9, R52, R9 ;  /* 0x000000093409723e */ /* 0x000fe200000000ff */
[----:B------:R-:W-:Y:S01]  /*0ec0*/  FMUL R12, R12, R47 ;  /* 0x0000002f0c0c7220 */ /* 0x000fe20000400000 */
[----:B------:R-:W-:Y:S01]  /*0ed0*/  F2FP.PACK_AB R10, R32, R39 ;  /* 0x00000027200a723e */ /* 0x000fe200000000ff */
[-C--:B------:R-:W-:Y:S01]  /*0ee0*/  FMUL R13, R13, R47.reuse ;  /* 0x0000002f0d0d7220 */ /* 0x080fe20000400000 */
[----:B------:R-:W-:Y:S01]  /*0ef0*/  F2FP.PACK_AB R11, R35, R36 ;  /* 0x00000024230b723e */ /* 0x000fe200000000ff */
[-C--:B------:R-:W-:Y:S01]  /*0f00*/  FMUL R15, R15, R47.reuse ;  /* 0x0000002f0f0f7220 */ /* 0x080fe20000400000 */
[----:B------:R-:W-:Y:S01]  /*0f10*/  IADD3 R20, P2, R20, c[0x0][0x168], RZ ;  /* 0x00005a0014147a10 */ /* 0x000fe20007f5e0ff */
[----:B------:R-:W-:Y:S01]  /*0f20*/  FMUL R18, R19, R47 ;  /* 0x0000002f13127220 */ /* 0x000fe20000400000 */
[----:B------:R-:W-:Y:S01]  /*0f30*/  F2FP.PACK_AB R14, R17, R14 ;  /* 0x0000000e110e723e */ /* 0x000fe200000000ff */
[----:B------:R-:W-:Y:S01]  /*0f40*/  @!P3 STG.E.128 [R26.64], R8 ;  /* 0x000000081a00b986 */ /* 0x000fe2000c101d04 */
[----:B------:R-:W-:-:S02]  /*0f50*/  LOP3.LUT R17, R21, 0xf, R0, 0xf8, !PT ;  /* 0x0000000f15117812 */ /* 0x000fc400078ef800 */
[----:B------:R-:W-:Y:S01]  /*0f60*/  F2FP.PACK_AB R40, R55, R46 ;  /* 0x0000002e3728723e */ /* 0x000fe200000000ff */
[----:B------:R-:W-:Y:S01]  /*0f70*/  STS [R28.X4+0x10], R45 ;  /* 0x0000102d1c007388 */ /* 0x000fe20000004800 */
[----:B------:R-:W-:Y:S02]  /*0f80*/  F2FP.PACK_AB R41, R38, R41 ;  /* 0x000000292629723e */ /* 0x000fe400000000ff */
[----:B------:R-:W-:Y:S01]  /*0f90*/  F2FP.PACK_AB R42, R37, R42 ;  /* 0x0000002a252a723e */ /* 0x000fe200000000ff */
[----:B------:R-:W-:Y:S01]  /*0fa0*/  STS [R28.X4+0x20], R53 ;  /* 0x000020351c007388 */ /* 0x000fe20000004800 */
[----:B------:R-:W-:Y:S02]  /*0fb0*/  F2FP.PACK_AB R43, R43, R44 ;  /* 0x0000002c2b2b723e */ /* 0x000fe400000000ff */
[----:B------:R-:W-:Y:S01]  /*0fc0*/  IADD3.X R21, R22, c[0x0][0x16c], RZ, P2, !PT ;  /* 0x00005b0016157a10 */ /* 0x000fe200017fe4ff */
[----:B------:R-:W-:Y:S01]  /*0fd0*/  STS [R28.X4+0x30], R47 ;  /* 0x0000302f1c007388 */ /* 0x000fe20000004800 */
[----:B------:R-:W-:-:S02]  /*0fe0*/  LOP3.LUT P2, RZ, R0, 0x30, RZ, 0xc0, !PT ;  /* 0x0000003000ff7812 */ /* 0x000fc4000784c0ff */
[----:B------:R-:W-:Y:S01]  /*0ff0*/  ISETP.LT.U32.AND P3, PT, R17, 0x1220, PT ;  /* 0x000012201100780c */ /* 0x000fe20003f61070 */
[----:B------:R-:W-:Y:S01]  /*1000*/  @!P1 STG.E.128 [R20.64], R40 ;  /* 0x0000002814009986 */ /* 0x000fe2000c101d04 */
[----:B-1----:R-:W-:Y:S02]  /*1010*/  IADD3 R4, P4, R3, c[0x0][0x168], RZ ;  /* 0x00005a0003047a10 */ /* 0x002fe40007f9e0ff */
[----:B------:R-:W-:Y:S02]  /*1020*/  ISETP.LT.U32.AND.EX P1, PT, R2, RZ, !P2, P3 ;  /* 0x000000ff0200720c */ /* 0x000fe40005721130 */
[----:B------:R-:W-:Y:S02]  /*1030*/  F2FP.PACK_AB R12, R25, R12 ;  /* 0x0000000c190c723e */ /* 0x000fe400000000ff */
[----:B------:R-:W-:Y:S02]  /*1040*/  F2FP.PACK_AB R13, R16, R13 ;  /* 0x0000000d100d723e */ /* 0x000fe400000000ff */
[----:B------:R-:W-:-:S02]  /*1050*/  IADD3.X R5, R23, c[0x0][0x16c], RZ, P4, !PT ;  /* 0x00005b0017057a10 */ /* 0x000fc400027fe4ff */
[----:B------:R-:W-:-:S05]  /*1060*/  F2FP.PACK_AB R15, R18, R15 ;  /* 0x0000000f120f723e */ /* 0x000fca00000000ff */
[----:B------:R-:W-:Y:S04]  /*1070*/  @!P0 STG.E.128 [R4.64], R12 ;  /* 0x0000000c04008986 */ /* 0x000fe8000c101d04 */
[----:B------:R-:W-:Y:S06]  /*1080*/  BAR.SYNC 0x0 ;  /* 0x0000000000007b1d */ /* 0x000fec0000000000 */
[----:B------:R-:W-:Y:S05]  /*1090*/  @!P1 EXIT ;  /* 0x000000000000994d */ /* 0x000fea0003800000 */
[----:B------:R-:W-:Y:S02]  /*10a0*/  LOP3.LUT R0, R0, 0xf, RZ, 0xc0, !PT ;  /* 0x0000000f00007812 */ /* 0x000fe400078ec0ff */
[----:B------:R-:W-:-:S03]  /*10b0*/  LEA R4, P0, R17, c[0x0][0x170], 0x2 ;  /* 0x00005c0011047a11 */ /* 0x000fc600078010ff */
[----:B------:R-:W0:Y:S01]  /*10c0*/  LDS R3, [R0.X4] ;  /* 0x0000000000037984 */ /* 0x000e220000004800 */
[----:B------:R-:W-:-:S05]  /*10d0*/  LEA.HI.X R5, R17, c[0x0][0x174], R2, 0x2, P0 ;  /* 0x00005d0011057a11 */ /* 0x000fca00000f1402 */
[----:B0-----:R-:W-:Y:S01]  /*10e0*/  STG.E [R4.64], R3 ;  /* 0x0000000304007986 */ /* 0x001fe2000c101904 */
[----:B------:R-:W-:Y:S05]  /*10f0*/  EXIT ;  /* 0x000000000000794d */ /* 0x000fea0003800000 */
.L_x_0:
[----:B------:R-:W-:-:S00]  /*1100*/  BRA `(.L_x_0) ;  /* 0xfffffff000007947 */ /* 0x000fc0000383ffff */
[----:B------:R-:W-:-:S00]  /*1110*/  NOP ;  /* 0x0000000000007918 */ /* 0x000fc00000000000 */
        /* <DEDUP_REMOVED lines=14> */
.L_x_1:


//--------------------- .nv.global.init           --------------------------
	.section	.nv.global.init,"aw",@progbits
.nv.global.init:
	.type		_$_str,@object
	.size		_$_str,(_$_str_$_2 - _$_str)
_$_str:
        /*0000*/ 	.byte	0x5f, 0x5f, 0x43, 0x55, 0x44, 0x41, 0x5f, 0x46, 0x54, 0x5a, 0x00
	.type		_$_str_$_2,@object
	.size		_$_str_$_2,(.L_1 - _$_str_$_2)
_$_str_$_2:
        /*000b*/ 	.byte	0x5f, 0x5f, 0x43, 0x55, 0x44, 0x41, 0x5f, 0x50, 0x52, 0x45, 0x43, 0x5f, 0x53, 0x51, 0x52, 0x54
        /*001b*/ 	.byte	0x00
.L_1:


//--------------------- .nv.shared.l2norm_fwd_kernel --------------------------
	.section	.nv.shared.l2norm_fwd_kernel,"aw",@nobits
	.align	16
